//
// Generated by NVIDIA NVVM Compiler
//
// Compiler Build ID: CL-36424714
// Cuda compilation tools, release 13.0, V13.0.88
// Based on NVVM 20.0.0
//

.version 9.0
.target sm_100
.address_size 64

	// .globl	_Z4ropeP6__halfS0_ii
.global .align 4 .b8 __cudart_i2opi_f[24] = {65, 144, 67, 60, 153, 149, 98, 219, 192, 221, 52, 245, 209, 87, 39, 252, 41, 21, 68, 78, 110, 131, 249, 162};

.visible .entry _Z4ropeP6__halfS0_ii(
	.param .u64 .ptr .align 1 _Z4ropeP6__halfS0_ii_param_0,
	.param .u64 .ptr .align 1 _Z4ropeP6__halfS0_ii_param_1,
	.param .u32 _Z4ropeP6__halfS0_ii_param_2,
	.param .u32 _Z4ropeP6__halfS0_ii_param_3
)
{
	.local .align 4 .b8 	__local_depot0[28];
	.reg .b64 	%SP;
	.reg .b64 	%SPL;
	.reg .pred 	%p<23>;
	.reg .b16 	%rs<7>;
	.reg .b32 	%r<96>;
	.reg .b32 	%f<102>;
	.reg .b64 	%rd<47>;
	.reg .b64 	%fd<5>;

	mov.u64 	%SPL, __local_depot0;
	ld.param.u64 	%rd16, [_Z4ropeP6__halfS0_ii_param_0];
	ld.param.u64 	%rd17, [_Z4ropeP6__halfS0_ii_param_1];
	ld.param.u32 	%r30, [_Z4ropeP6__halfS0_ii_param_2];
	ld.param.u32 	%r31, [_Z4ropeP6__halfS0_ii_param_3];
	add.u64 	%rd1, %SPL, 0;
	mov.u32 	%r32, %tid.x;
	mov.u32 	%r33, %ctaid.x;
	mov.u32 	%r34, %ntid.x;
	mad.lo.s32 	%r35, %r33, %r34, %r32;
	shl.b32 	%r1, %r35, 1;
	setp.ge.s32 	%p1, %r1, %r31;
	@%p1 bra 	$L__BB0_21;
	cvta.to.global.u64 	%rd19, %rd16;
	mul.wide.s32 	%rd20, %r1, 2;
	add.s64 	%rd21, %rd19, %rd20;
	ld.global.u32 	%r36, [%rd21];
	mov.b32 	{%rs2, %rs1}, %r36;
	div.s32 	%r2, %r1, %r30;
	mul.lo.s32 	%r37, %r2, %r30;
	sub.s32 	%r38, %r1, %r37;
	cvt.rn.f32.s32 	%f16, %r38;
	cvt.rn.f32.s32 	%f17, %r30;
	div.rn.f32 	%f1, %f16, %f17;
	setp.eq.f32 	%p2, %f1, 0f00000000;
	mov.f32 	%f99, 0f3F800000;
	@%p2 bra 	$L__BB0_4;
	mov.f32 	%f18, 0fB0D40000;
	mov.f32 	%f19, 0f3EE68EBF;
	mul.rn.f32 	%f20, %f19, %f18;
	mov.f32 	%f21, 0f3D21D42E;
	mov.f32 	%f22, 0f3DF7B084;
	mul.rn.f32 	%f23, %f22, %f21;
	mul.f32 	%f24, %f23, 0f40400000;
	fma.rn.f32 	%f25, %f20, 0f3FB8AA3B, 0f34C28212;
	fma.rn.f32 	%f26, 0f3E4B8A05, 0f32A55E34, %f25;
	fma.rn.f32 	%f27, %f24, %f20, %f26;
	fma.rn.f32 	%f28, %f23, 0f3E4B8A05, %f27;
	mov.f32 	%f29, 0f41549694;
	add.rn.f32 	%f30, %f29, %f28;
	mul.rn.f32 	%f31, %f30, %f1;
	cvt.rni.f32.f32 	%f32, %f31;
	sub.f32 	%f33, %f31, %f32;
	neg.f32 	%f34, %f31;
	fma.rn.f32 	%f35, %f30, %f1, %f34;
	mov.f32 	%f36, 0fC1549694;
	add.rn.f32 	%f37, %f30, %f36;
	neg.f32 	%f38, %f37;
	add.rn.f32 	%f39, %f28, %f38;
	fma.rn.f32 	%f40, %f39, %f1, %f35;
	add.f32 	%f41, %f33, %f40;
	setp.gt.f32 	%p3, %f32, 0f00000000;
	selp.b32 	%r39, 0, -2097152000, %p3;
	abs.f32 	%f42, %f1;
	setp.num.f32 	%p4, %f42, %f42;
	setp.lt.f32 	%p5, %f31, 0f00000000;
	selp.f32 	%f43, 0f00000000, 0f7F800000, %p5;
	abs.f32 	%f44, %f31;
	setp.gt.f32 	%p6, %f44, 0f43180000;
	cvt.rzi.s32.f32 	%r40, %f32;
	shl.b32 	%r41, %r40, 23;
	sub.s32 	%r42, %r41, %r39;
	mov.b32 	%f45, %r42;
	add.s32 	%r43, %r39, 2130706432;
	mov.b32 	%f46, %r43;
	fma.rn.f32 	%f47, %f41, 0f391FCB8E, 0f3AAF85ED;
	fma.rn.f32 	%f48, %f47, %f41, 0f3C1D9856;
	fma.rn.f32 	%f49, %f48, %f41, 0f3D6357BB;
	fma.rn.f32 	%f50, %f49, %f41, 0f3E75FDEC;
	fma.rn.f32 	%f51, %f50, %f41, 0f3F317218;
	fma.rn.f32 	%f52, %f51, %f41, 0f3F800000;
	mul.f32 	%f53, %f52, %f46;
	mul.f32 	%f54, %f53, %f45;
	selp.f32 	%f99, %f43, %f54, %p6;
	@%p4 bra 	$L__BB0_4;
	mov.f32 	%f55, 0f461C4000;
	add.rn.f32 	%f99, %f55, %f1;
$L__BB0_4:
	cvt.rn.f32.s32 	%f56, %r2;
	div.rn.f32 	%f5, %f56, %f99;
	mul.f32 	%f57, %f5, 0f3F22F983;
	cvt.rni.s32.f32 	%r95, %f57;
	cvt.rn.f32.s32 	%f58, %r95;
	fma.rn.f32 	%f59, %f58, 0fBFC90FDA, %f5;
	fma.rn.f32 	%f60, %f58, 0fB3A22168, %f59;
	fma.rn.f32 	%f101, %f58, 0fA7C234C5, %f60;
	abs.f32 	%f7, %f5;
	setp.ltu.f32 	%p7, %f7, 0f47CE4780;
	mov.u32 	%r91, %r95;
	mov.f32 	%f100, %f101;
	@%p7 bra 	$L__BB0_12;
	setp.neu.f32 	%p8, %f7, 0f7F800000;
	@%p8 bra 	$L__BB0_7;
	mov.f32 	%f63, 0f00000000;
	mul.rn.f32 	%f100, %f5, %f63;
	mov.b32 	%r91, 0;
	bra.uni 	$L__BB0_12;
$L__BB0_7:
	mov.b32 	%r4, %f5;
	shl.b32 	%r45, %r4, 8;
	or.b32  	%r5, %r45, -2147483648;
	mov.b64 	%rd43, 0;
	mov.b32 	%r88, 0;
	mov.u64 	%rd41, __cudart_i2opi_f;
	mov.u64 	%rd42, %rd1;
$L__BB0_8:
	.pragma "nounroll";
	ld.global.nc.u32 	%r46, [%rd41];
	mad.wide.u32 	%rd24, %r46, %r5, %rd43;
	shr.u64 	%rd43, %rd24, 32;
	st.local.u32 	[%rd42], %rd24;
	add.s32 	%r88, %r88, 1;
	add.s64 	%rd42, %rd42, 4;
	add.s64 	%rd41, %rd41, 4;
	setp.ne.s32 	%p9, %r88, 6;
	@%p9 bra 	$L__BB0_8;
	shr.u32 	%r47, %r4, 23;
	st.local.u32 	[%rd1+24], %rd43;
	and.b32  	%r8, %r47, 31;
	and.b32  	%r48, %r47, 224;
	add.s32 	%r49, %r48, -128;
	shr.u32 	%r50, %r49, 5;
	mul.wide.u32 	%rd25, %r50, 4;
	sub.s64 	%rd8, %rd1, %rd25;
	ld.local.u32 	%r89, [%rd8+24];
	ld.local.u32 	%r90, [%rd8+20];
	setp.eq.s32 	%p10, %r8, 0;
	@%p10 bra 	$L__BB0_11;
	shf.l.wrap.b32 	%r89, %r90, %r89, %r8;
	ld.local.u32 	%r51, [%rd8+16];
	shf.l.wrap.b32 	%r90, %r51, %r90, %r8;
$L__BB0_11:
	shr.u32 	%r52, %r89, 30;
	shf.l.wrap.b32 	%r53, %r90, %r89, 2;
	shl.b32 	%r54, %r90, 2;
	shr.u32 	%r55, %r53, 31;
	add.s32 	%r56, %r55, %r52;
	neg.s32 	%r57, %r56;
	setp.lt.s32 	%p11, %r4, 0;
	selp.b32 	%r91, %r57, %r56, %p11;
	xor.b32  	%r58, %r53, %r4;
	shr.s32 	%r59, %r53, 31;
	xor.b32  	%r60, %r59, %r53;
	xor.b32  	%r61, %r59, %r54;
	cvt.u64.u32 	%rd26, %r60;
	shl.b64 	%rd27, %rd26, 32;
	cvt.u64.u32 	%rd28, %r61;
	or.b64  	%rd29, %rd27, %rd28;
	cvt.rn.f64.s64 	%fd1, %rd29;
	mul.f64 	%fd2, %fd1, 0d3BF921FB54442D19;
	cvt.rn.f32.f64 	%f61, %fd2;
	neg.f32 	%f62, %f61;
	setp.lt.s32 	%p12, %r58, 0;
	selp.f32 	%f100, %f62, %f61, %p12;
$L__BB0_12:
	setp.ltu.f32 	%p13, %f7, 0f47CE4780;
	add.s32 	%r63, %r91, 1;
	mul.rn.f32 	%f64, %f100, %f100;
	and.b32  	%r64, %r91, 1;
	setp.eq.b32 	%p14, %r64, 1;
	selp.f32 	%f65, %f100, 0f3F800000, %p14;
	fma.rn.f32 	%f66, %f64, %f65, 0f00000000;
	fma.rn.f32 	%f67, %f64, 0f37CBAC00, 0fBAB607ED;
	selp.f32 	%f68, 0fB94D4153, %f67, %p14;
	selp.f32 	%f69, 0f3C0885E4, 0f3D2AAABB, %p14;
	fma.rn.f32 	%f70, %f68, %f64, %f69;
	selp.f32 	%f71, 0fBE2AAAA8, 0fBEFFFFFF, %p14;
	fma.rn.f32 	%f72, %f70, %f64, %f71;
	fma.rn.f32 	%f73, %f72, %f66, %f65;
	and.b32  	%r65, %r63, 2;
	setp.eq.s32 	%p15, %r65, 0;
	mov.f32 	%f74, 0f00000000;
	sub.f32 	%f75, %f74, %f73;
	selp.f32 	%f11, %f73, %f75, %p15;
	@%p13 bra 	$L__BB0_20;
	setp.neu.f32 	%p16, %f7, 0f7F800000;
	@%p16 bra 	$L__BB0_15;
	mov.f32 	%f78, 0f00000000;
	mul.rn.f32 	%f101, %f5, %f78;
	mov.b32 	%r95, 0;
	bra.uni 	$L__BB0_20;
$L__BB0_15:
	mov.b32 	%r17, %f5;
	shl.b32 	%r67, %r17, 8;
	or.b32  	%r18, %r67, -2147483648;
	mov.b64 	%rd46, 0;
	mov.b32 	%r92, 0;
	mov.u64 	%rd44, __cudart_i2opi_f;
	mov.u64 	%rd45, %rd1;
$L__BB0_16:
	.pragma "nounroll";
	ld.global.nc.u32 	%r68, [%rd44];
	mad.wide.u32 	%rd32, %r68, %r18, %rd46;
	shr.u64 	%rd46, %rd32, 32;
	st.local.u32 	[%rd45], %rd32;
	add.s32 	%r92, %r92, 1;
	add.s64 	%rd45, %rd45, 4;
	add.s64 	%rd44, %rd44, 4;
	setp.ne.s32 	%p17, %r92, 6;
	@%p17 bra 	$L__BB0_16;
	shr.u32 	%r69, %r17, 23;
	st.local.u32 	[%rd1+24], %rd46;
	and.b32  	%r21, %r69, 31;
	and.b32  	%r70, %r69, 224;
	add.s32 	%r71, %r70, -128;
	shr.u32 	%r72, %r71, 5;
	mul.wide.u32 	%rd33, %r72, 4;
	sub.s64 	%rd15, %rd1, %rd33;
	ld.local.u32 	%r93, [%rd15+24];
	ld.local.u32 	%r94, [%rd15+20];
	setp.eq.s32 	%p18, %r21, 0;
	@%p18 bra 	$L__BB0_19;
	shf.l.wrap.b32 	%r93, %r94, %r93, %r21;
	ld.local.u32 	%r73, [%rd15+16];
	shf.l.wrap.b32 	%r94, %r73, %r94, %r21;
$L__BB0_19:
	shr.u32 	%r74, %r93, 30;
	shf.l.wrap.b32 	%r75, %r94, %r93, 2;
	shl.b32 	%r76, %r94, 2;
	shr.u32 	%r77, %r75, 31;
	add.s32 	%r78, %r77, %r74;
	neg.s32 	%r79, %r78;
	setp.lt.s32 	%p19, %r17, 0;
	selp.b32 	%r95, %r79, %r78, %p19;
	xor.b32  	%r80, %r75, %r17;
	shr.s32 	%r81, %r75, 31;
	xor.b32  	%r82, %r81, %r75;
	xor.b32  	%r83, %r81, %r76;
	cvt.u64.u32 	%rd34, %r82;
	shl.b64 	%rd35, %rd34, 32;
	cvt.u64.u32 	%rd36, %r83;
	or.b64  	%rd37, %rd35, %rd36;
	cvt.rn.f64.s64 	%fd3, %rd37;
	mul.f64 	%fd4, %fd3, 0d3BF921FB54442D19;
	cvt.rn.f32.f64 	%f76, %fd4;
	neg.f32 	%f77, %f76;
	setp.lt.s32 	%p20, %r80, 0;
	selp.f32 	%f101, %f77, %f76, %p20;
$L__BB0_20:
	mul.rn.f32 	%f83, %f101, %f101;
	and.b32  	%r85, %r95, 1;
	setp.eq.b32 	%p21, %r85, 1;
	selp.f32 	%f84, 0f3F800000, %f101, %p21;
	fma.rn.f32 	%f85, %f83, %f84, 0f00000000;
	fma.rn.f32 	%f86, %f83, 0f37CBAC00, 0fBAB607ED;
	selp.f32 	%f87, %f86, 0fB94D4153, %p21;
	selp.f32 	%f88, 0f3D2AAABB, 0f3C0885E4, %p21;
	fma.rn.f32 	%f89, %f87, %f83, %f88;
	selp.f32 	%f90, 0fBEFFFFFF, 0fBE2AAAA8, %p21;
	fma.rn.f32 	%f91, %f89, %f83, %f90;
	fma.rn.f32 	%f92, %f91, %f85, %f84;
	and.b32  	%r86, %r95, 2;
	setp.eq.s32 	%p22, %r86, 0;
	mov.f32 	%f93, 0f00000000;
	sub.f32 	%f94, %f93, %f92;
	selp.f32 	%f95, %f92, %f94, %p22;
	// begin inline asm
	{  cvt.f32.f16 %f79, %rs2;}

	// end inline asm
	mul.f32 	%f96, %f11, %f79;
	// begin inline asm
	{  cvt.f32.f16 %f80, %rs1;}

	// end inline asm
	mul.f32 	%f97, %f80, %f95;
	sub.f32 	%f81, %f96, %f97;
	mul.f32 	%f98, %f79, %f95;
	fma.rn.f32 	%f82, %f11, %f80, %f98;
	// begin inline asm
	{  cvt.rn.f16.f32 %rs5, %f81;}

	// end inline asm
	// begin inline asm
	{  cvt.rn.f16.f32 %rs6, %f82;}

	// end inline asm
	cvta.to.global.u64 	%rd38, %rd17;
	add.s64 	%rd40, %rd38, %rd20;
	mov.b32 	%r87, {%rs5, %rs6};
	st.global.u32 	[%rd40], %r87;
$L__BB0_21:
	ret;

}


// ===== COMPILED SASS (sm_100) =====

	.target	sm_100

	.elftype	@"ET_EXEC"


//--------------------- .note.nv.tkinfo           --------------------------
	.section	.note.nv.tkinfo,"",@"SHT_NOTE"
	.sectionflags	@"SHF_NOTE_NV_TKINFO"
	.tkinfo
        /*0018*/ 	.word	0x00000002
        /*0030*/ 	.string	""
        /*0030*/ 	.string	"ptxas"
        /*0030*/ 	.string	"Cuda compilation tools, release 13.0, V13.0.88"
        /*0030*/ 	.string	"Build cuda_13.0.r13.0/compiler.36424714_0"
        /*0030*/ 	.string	"-arch sm_100 -m 64 "



//--------------------- .note.nv.cuinfo           --------------------------
	.section	.note.nv.cuinfo,"",@"SHT_NOTE"
	.sectionflags	@"SHF_NOTE_NV_CUINFO"
        /*0018*/ 	.short	0x0002
        /*001a*/ 	.short	0x0064
        /*001c*/ 	.short	0x0082
	.zero		2


//--------------------- .nv.info                  --------------------------
	.section	.nv.info,"",@"SHT_CUDA_INFO"
	.align	4


	//----- nvinfo : EIATTR_REGCOUNT
	.align		4
        /*0000*/ 	.byte	0x04, 0x2f
        /*0002*/ 	.short	(.L_2 - .L_1)
	.align		4
.L_1:
        /*0004*/ 	.word	index@(_Z4ropeP6__halfS0_ii)
        /*0008*/ 	.word	0x00000014


	//----- nvinfo : EIATTR_FRAME_SIZE
	.align		4
.L_2:
        /*000c*/ 	.byte	0x04, 0x11
        /*000e*/ 	.short	(.L_4 - .L_3)
	.align		4
.L_3:
        /*0010*/ 	.word	index@($__internal_0_$__cuda_sm3x_div_rn_noftz_f32_slowpath)
        /*0014*/ 	.word	0x00000020


	//----- nvinfo : EIATTR_FRAME_SIZE
	.align		4
.L_4:
        /*0018*/ 	.byte	0x04, 0x11
        /*001a*/ 	.short	(.L_6 - .L_5)
	.align		4
.L_5:
        /*001c*/ 	.word	index@(_Z4ropeP6__halfS0_ii)
        /*0020*/ 	.word	0x00000020


	//----- nvinfo : EIATTR_MIN_STACK_SIZE
	.align		4
.L_6:
        /*0024*/ 	.byte	0x04, 0x12
        /*0026*/ 	.short	(.L_8 - .L_7)
	.align		4
.L_7:
        /*0028*/ 	.word	index@(_Z4ropeP6__halfS0_ii)
        /*002c*/ 	.word	0x00000020
.L_8:


//--------------------- .nv.compat                --------------------------
	.section	.nv.compat,"",@"SHT_CUDA_COMPAT_INFO"
	.align	4
        /*0000*/ 	.byte	0x02, 0x09, 0x00, 0x00, 0x02, 0x02, 0x01, 0x00, 0x02, 0x05, 0x05, 0x00, 0x03, 0x07, 0x01, 0x01
        /*0010*/ 	.byte	0x02, 0x03, 0x00, 0x00, 0x02, 0x06, 0x01, 0x00, 0x04, 0x0b, 0x08, 0x00, 0x01, 0x00, 0x00, 0x00
        /*0020*/ 	.byte	0x00, 0x00, 0x00, 0x00


//--------------------- .nv.info._Z4ropeP6__halfS0_ii --------------------------
	.section	.nv.info._Z4ropeP6__halfS0_ii,"",@"SHT_CUDA_INFO"
	.sectionflags	@""
	.align	4


	//----- nvinfo : EIATTR_CUDA_API_VERSION
	.align		4
        /*0000*/ 	.byte	0x04, 0x37
        /*0002*/ 	.short	(.L_10 - .L_9)
.L_9:
        /*0004*/ 	.word	0x00000082


	//----- nvinfo : EIATTR_KPARAM_INFO
	.align		4
.L_10:
        /*0008*/ 	.byte	0x04, 0x17
        /*000a*/ 	.short	(.L_12 - .L_11)
.L_11:
        /*000c*/ 	.word	0x00000000
        /*0010*/ 	.short	0x0003
        /*0012*/ 	.short	0x0014
        /*0014*/ 	.byte	0x00, 0xf0, 0x11, 0x00


	//----- nvinfo : EIATTR_KPARAM_INFO
	.align		4
.L_12:
        /*0018*/ 	.byte	0x04, 0x17
        /*001a*/ 	.short	(.L_14 - .L_13)
.L_13:
        /*001c*/ 	.word	0x00000000
        /*0020*/ 	.short	0x0002
        /*0022*/ 	.short	0x0010
        /*0024*/ 	.byte	0x00, 0xf0, 0x11, 0x00


	//----- nvinfo : EIATTR_KPARAM_INFO
	.align		4
.L_14:
        /*0028*/ 	.byte	0x04, 0x17
        /*002a*/ 	.short	(.L_16 - .L_15)
.L_15:
        /*002c*/ 	.word	0x00000000
        /*0030*/ 	.short	0x0001
        /*0032*/ 	.short	0x0008
        /*0034*/ 	.byte	0x00, 0xf5, 0x21, 0x00


	//----- nvinfo : EIATTR_KPARAM_INFO
	.align		4
.L_16:
        /*0038*/ 	.byte	0x04, 0x17
        /*003a*/ 	.short	(.L_18 - .L_17)
.L_17:
        /*003c*/ 	.word	0x00000000
        /*0040*/ 	.short	0x0000
        /*0042*/ 	.short	0x0000
        /*0044*/ 	.byte	0x00, 0xf5, 0x21, 0x00


	//----- nvinfo : EIATTR_SPARSE_MMA_MASK
	.align		4
.L_18:
        /*0048*/ 	.byte	0x03, 0x50
        /*004a*/ 	.short	0x0000


	//----- nvinfo : EIATTR_MAXREG_COUNT
	.align		4
        /*004c*/ 	.byte	0x03, 0x1b
        /*004e*/ 	.short	0x00ff


	//----- nvinfo : EIATTR_MERCURY_ISA_VERSION
	.align		4
        /*0050*/ 	.byte	0x03, 0x5f
        /*0052*/ 	.short	0x0101


	//----- nvinfo : EIATTR_VRC_CTA_INIT_COUNT
	.align		4
        /*0054*/ 	.byte	0x02, 0x4a
	.zero		1
	.zero		1


	//----- nvinfo : EIATTR_EXIT_INSTR_OFFSETS
	.align		4
        /*0058*/ 	.byte	0x04, 0x1c
        /*005a*/ 	.short	(.L_20 - .L_19)


	//   ....[0]....
.L_19:
        /*005c*/ 	.word	0x00000090


	//   ....[1]....
        /*0060*/ 	.word	0x00001190


	//----- nvinfo : EIATTR_CRS_STACK_SIZE
	.align		4
.L_20:
        /*0064*/ 	.byte	0x04, 0x1e
        /*0066*/ 	.short	(.L_22 - .L_21)
.L_21:
        /*0068*/ 	.word	0x00000000


	//----- nvinfo : EIATTR_CBANK_PARAM_SIZE
	.align		4
.L_22:
        /*006c*/ 	.byte	0x03, 0x19
        /*006e*/ 	.short	0x0018


	//----- nvinfo : EIATTR_PARAM_CBANK
	.align		4
        /*0070*/ 	.byte	0x04, 0x0a
        /*0072*/ 	.short	(.L_24 - .L_23)
	.align		4
.L_23:
        /*0074*/ 	.word	index@(.nv.constant0._Z4ropeP6__halfS0_ii)
        /*0078*/ 	.short	0x0380
        /*007a*/ 	.short	0x0018


	//----- nvinfo : EIATTR_SW_WAR
	.align		4
.L_24:
        /*007c*/ 	.byte	0x04, 0x36
        /*007e*/ 	.short	(.L_26 - .L_25)
.L_25:
        /*0080*/ 	.word	0x00000008
.L_26:


//--------------------- .nv.callgraph             --------------------------
	.section	.nv.callgraph,"",@"SHT_CUDA_CALLGRAPH"
	.align	4
	.sectionentsize	8
	.align		4
        /*0000*/ 	.word	0x00000000
	.align		4
        /*0004*/ 	.word	0xffffffff
	.align		4
        /*0008*/ 	.word	0x00000000
	.align		4
        /*000c*/ 	.word	0xfffffffe
	.align		4
        /*0010*/ 	.word	0x00000000
	.align		4
        /*0014*/ 	.word	0xfffffffd
	.align		4
        /*0018*/ 	.word	0x00000000
	.align		4
        /*001c*/ 	.word	0xfffffffc


//--------------------- .nv.constant4             --------------------------
	.section	.nv.constant4,"a",@progbits
	.align	8
	.align		8
.nv.constant4:
        /*0000*/ 	.dword	__cudart_i2opi_f


//--------------------- .text._Z4ropeP6__halfS0_ii --------------------------
	.section	.text._Z4ropeP6__halfS0_ii,"ax",@progbits
	.align	128
        .global         _Z4ropeP6__halfS0_ii
        .type           _Z4ropeP6__halfS0_ii,@function
        .size           _Z4ropeP6__halfS0_ii,(.L_x_24 - _Z4ropeP6__halfS0_ii)
        .other          _Z4ropeP6__halfS0_ii,@"STO_CUDA_ENTRY STV_DEFAULT"
_Z4ropeP6__halfS0_ii:
.text._Z4ropeP6__halfS0_ii:
[----:B------:R-:W0:Y:S01]  /*0000*/  LDC R1, c[0x0][0x37c] ;  /* 0x0000df00ff017b82 */ /* 0x000e220000000800 */
[----:B------:R-:W1:Y:S07]  /*0010*/  S2R R7, SR_TID.X ;  /* 0x0000000000077919 */ /* 0x000e6e0000002100 */
[----:B------:R-:W1:Y:S01]  /*0020*/  S2UR UR4, SR_CTAID.X ;  /* 0x00000000000479c3 */ /* 0x000e620000002500 */
[----:B------:R-:W2:Y:S01]  /*0030*/  LDCU UR5, c[0x0][0x394] ;  /* 0x00007280ff0577ac */ /* 0x000ea20008000800 */
[----:B0-----:R-:W-:-:S06]  /*0040*/  VIADD R1, R1, 0xffffffe0 ;  /* 0xffffffe001017836 */ /* 0x001fcc0000000000 */
[----:B------:R-:W1:Y:S02]  /*0050*/  LDC R0, c[0x0][0x360] ;  /* 0x0000d800ff007b82 */ /* 0x000e640000000800 */
[----:B-1----:R-:W-:-:S04]  /*0060*/  IMAD R7, R0, UR4, R7 ;  /* 0x0000000400077c24 */ /* 0x002fc8000f8e0207 */
[----:B------:R-:W-:-:S05]  /*0070*/  IMAD.SHL.U32 R7, R7, 0x2, RZ ;  /* 0x0000000207077824 */ /* 0x000fca00078e00ff */
[----:B--2---:R-:W-:-:S13]  /*0080*/  ISETP.GE.AND P0, PT, R7, UR5, PT ;  /* 0x0000000507007c0c */ /* 0x004fda000bf06270 */
[----:B------:R-:W-:Y:S05]  /*0090*/  @P0 EXIT ;  /* 0x000000000000094d */ /* 0x000fea0003800000 */
[----:B------:R-:W0:Y:S01]  /*00a0*/  LDC R6, c[0x0][0x390] ;  /* 0x0000e400ff067b82 */ /* 0x000e220000000800 */
[----:B------:R-:W1:Y:S07]  /*00b0*/  LDCU.64 UR6, c[0x0][0x358] ;  /* 0x00006b00ff0677ac */ /* 0x000e6e0008000a00 */
[----:B------:R-:W2:Y:S01]  /*00c0*/  LDC.64 R2, c[0x0][0x380] ;  /* 0x0000e000ff027b82 */ /* 0x000ea20000000a00 */
[----:B0-----:R-:W-:-:S04]  /*00d0*/  IABS R11, R6 ;  /* 0x00000006000b7213 */ /* 0x001fc80000000000 */
[----:B------:R-:W0:Y:S01]  /*00e0*/  I2F.RP R0, R11 ;  /* 0x0000000b00007306 */ /* 0x000e220000209400 */
[----:B--2---:R-:W-:-:S05]  /*00f0*/  IMAD.WIDE R2, R7, 0x2, R2 ;  /* 0x0000000207027825 */ /* 0x004fca00078e0202 */
[----:B-1----:R1:W5:Y:S01]  /*0100*/  LDG.E R5, desc[UR6][R2.64] ;  /* 0x0000000602057981 */ /* 0x002362000c1e1900 */
[----:B------:R-:W-:Y:S01]  /*0110*/  BSSY.RECONVERGENT B0, `(.L_x_0) ;  /* 0x0000026000007945 */ /* 0x000fe20003800200 */
[----:B0-----:R-:W0:Y:S02]  /*0120*/  MUFU.RCP R0, R0 ;  /* 0x0000000000007308 */ /* 0x001e240000001000 */
[----:B0-----:R-:W-:-:S06]  /*0130*/  VIADD R8, R0, 0xffffffe ;  /* 0x0ffffffe00087836 */ /* 0x001fcc0000000000 */
[----:B------:R0:W2:Y:S02]  /*0140*/  F2I.FTZ.U32.TRUNC.NTZ R9, R8 ;  /* 0x0000000800097305 */ /* 0x0000a4000021f000 */
[----:B0-----:R-:W-:Y:S02]  /*0150*/  IMAD.MOV.U32 R8, RZ, RZ, RZ ;  /* 0x000000ffff087224 */ /* 0x001fe400078e00ff */
[----:B--2---:R-:W-:-:S04]  /*0160*/  IMAD.MOV R4, RZ, RZ, -R9 ;  /* 0x000000ffff047224 */ /* 0x004fc800078e0a09 */
[----:B------:R-:W-:Y:S01]  /*0170*/  IMAD R13, R4, R11, RZ ;  /* 0x0000000b040d7224 */ /* 0x000fe200078e02ff */
[----:B------:R-:W-:-:S03]  /*0180*/  IABS R4, R7 ;  /* 0x0000000700047213 */ /* 0x000fc60000000000 */
[----:B------:R-:W-:-:S06]  /*0190*/  IMAD.HI.U32 R9, R9, R13, R8 ;  /* 0x0000000d09097227 */ /* 0x000fcc00078e0008 */
[----:B-1----:R-:W-:Y:S01]  /*01a0*/  IMAD.HI.U32 R2, R9, R4, RZ ;  /* 0x0000000409027227 */ /* 0x002fe200078e00ff */
[----:B------:R-:W-:-:S04]  /*01b0*/  I2FP.F32.S32 R9, R6 ;  /* 0x0000000600097245 */ /* 0x000fc80000201400 */
[----:B------:R-:W-:-:S05]  /*01c0*/  IADD3 R0, PT, PT, -R2, RZ, RZ ;  /* 0x000000ff02007210 */ /* 0x000fca0007ffe1ff */
[C---:B------:R-:W-:Y:S02]  /*01d0*/  IMAD R0, R11.reuse, R0, R4 ;  /* 0x000000000b007224 */ /* 0x040fe400078e0204 */
[----:B------:R-:W0:Y:S03]  /*01e0*/  MUFU.RCP R4, R9 ;  /* 0x0000000900047308 */ /* 0x000e260000001000 */
[----:B------:R-:W-:-:S13]  /*01f0*/  ISETP.GT.U32.AND P2, PT, R11, R0, PT ;  /* 0x000000000b00720c */ /* 0x000fda0003f44070 */
[----:B------:R-:W-:Y:S02]  /*0200*/  @!P2 IMAD.IADD R0, R0, 0x1, -R11 ;  /* 0x000000010000a824 */ /* 0x000fe400078e0a0b */
[----:B0-----:R-:W-:Y:S01]  /*0210*/  FFMA R3, -R9, R4, 1 ;  /* 0x3f80000009037423 */ /* 0x001fe20000000104 */
[----:B------:R-:W-:Y:S01]  /*0220*/  @!P2 VIADD R2, R2, 0x1 ;  /* 0x000000010202a836 */ /* 0x000fe20000000000 */
[----:B------:R-:W-:Y:S02]  /*0230*/  ISETP.NE.AND P2, PT, R6, RZ, PT ;  /* 0x000000ff0600720c */ /* 0x000fe40003f45270 */
[----:B------:R-:W-:Y:S01]  /*0240*/  ISETP.GE.U32.AND P0, PT, R0, R11, PT ;  /* 0x0000000b0000720c */ /* 0x000fe20003f06070 */
[----:B------:R-:W-:Y:S01]  /*0250*/  FFMA R3, R4, R3, R4 ;  /* 0x0000000304037223 */ /* 0x000fe20000000004 */
[----:B------:R-:W-:-:S04]  /*0260*/  LOP3.LUT R0, R7, R6, RZ, 0x3c, !PT ;  /* 0x0000000607007212 */ /* 0x000fc800078e3cff */
[----:B------:R-:W-:-:S07]  /*0270*/  ISETP.GE.AND P1, PT, R0, RZ, PT ;  /* 0x000000ff0000720c */ /* 0x000fce0003f26270 */
[----:B------:R-:W-:-:S06]  /*0280*/  @P0 VIADD R2, R2, 0x1 ;  /* 0x0000000102020836 */ /* 0x000fcc0000000000 */
[----:B------:R-:W-:Y:S01]  /*0290*/  @!P1 IMAD.MOV R2, RZ, RZ, -R2 ;  /* 0x000000ffff029224 */ /* 0x000fe200078e0a02 */
[----:B------:R-:W-:-:S04]  /*02a0*/  @!P2 LOP3.LUT R2, RZ, R6, RZ, 0x33, !PT ;  /* 0x00000006ff02a212 */ /* 0x000fc800078e33ff */
[----:B------:R-:W-:-:S05]  /*02b0*/  IADD3 R0, PT, PT, -R2, RZ, RZ ;  /* 0x000000ff02007210 */ /* 0x000fca0007ffe1ff */
[----:B------:R-:W-:-:S05]  /*02c0*/  IMAD R0, R6, R0, R7 ;  /* 0x0000000006007224 */ /* 0x000fca00078e0207 */
[----:B------:R-:W-:-:S04]  /*02d0*/  I2FP.F32.S32 R0, R0 ;  /* 0x0000000000007245 */ /* 0x000fc80000201400 */
[----:B------:R-:W0:Y:S01]  /*02e0*/  FCHK P0, R0, R9 ;  /* 0x0000000900007302 */ /* 0x000e220000000000 */
[----:B------:R-:W-:-:S04]  /*02f0*/  FFMA R4, R0, R3, RZ ;  /* 0x0000000300047223 */ /* 0x000fc800000000ff */
[----:B------:R-:W-:-:S04]  /*0300*/  FFMA R6, -R9, R4, R0 ;  /* 0x0000000409067223 */ /* 0x000fc80000000100 */
[----:B------:R-:W-:Y:S01]  /*0310*/  FFMA R3, R3, R6, R4 ;  /* 0x0000000603037223 */ /* 0x000fe20000000004 */
[----:B0-----:R-:W-:Y:S06]  /*0320*/  @!P0 BRA `(.L_x_1) ;  /* 0x0000000000108947 */ /* 0x001fec0003800000 */
[----:B------:R-:W-:Y:S01]  /*0330*/  IMAD.MOV.U32 R3, RZ, RZ, R9 ;  /* 0x000000ffff037224 */ /* 0x000fe200078e0009 */
[----:B------:R-:W-:-:S07]  /*0340*/  MOV R4, 0x360 ;  /* 0x0000036000047802 */ /* 0x000fce0000000f00 */
[----:B-----5:R-:W-:Y:S05]  /*0350*/  CALL.REL.NOINC `($__internal_0_$__cuda_sm3x_div_rn_noftz_f32_slowpath) ;  /* 0x0000000c00907944 */ /* 0x020fea0003c00000 */
[----:B------:R-:W-:-:S07]  /*0360*/  IMAD.MOV.U32 R3, RZ, RZ, R0 ;  /* 0x000000ffff037224 */ /* 0x000fce00078e0000 */
.L_x_1:
[----:B------:R-:W-:Y:S05]  /*0370*/  BSYNC.RECONVERGENT B0 ;  /* 0x0000000000007941 */ /* 0x000fea0003800200 */
.L_x_0:
[----:B------:R-:W-:Y:S01]  /*0380*/  FSETP.NEU.AND P0, PT, R3, RZ, PT ;  /* 0x000000ff0300720b */ /* 0x000fe20003f0d000 */
[----:B------:R-:W-:Y:S01]  /*0390*/  BSSY.RECONVERGENT B0, `(.L_x_2) ;  /* 0x0000026000007945 */ /* 0x000fe20003800200 */
[----:B------:R-:W-:-:S11]  /*03a0*/  IMAD.MOV.U32 R9, RZ, RZ, 0x3f800000 ;  /* 0x3f800000ff097424 */ /* 0x000fd600078e00ff */
[----:B------:R-:W-:Y:S05]  /*03b0*/  @!P0 BRA `(.L_x_3) ;  /* 0x00000000008c8947 */ /* 0x000fea0003800000 */
[----:B------:R-:W-:Y:S02]  /*03c0*/  HFMA2 R0, -RZ, RZ, 1.9296875, -0.048675537109375 ;  /* 0x3fb8aa3bff007431 */ /* 0x000fe400000001ff */
[----:B------:R-:W-:Y:S01]  /*03d0*/  IMAD.MOV.U32 R9, RZ, RZ, 0x303eee36 ;  /* 0x303eee36ff097424 */ /* 0x000fe200078e00ff */
[----:B------:R-:W-:Y:S01]  /*03e0*/  FSETP.NAN.AND P2, PT, |R3|, |R3|, PT ;  /* 0x400000030300720b */ /* 0x000fe20003f48200 */
[----:B------:R-:W-:Y:S02]  /*03f0*/  IMAD.MOV.U32 R11, RZ, RZ, 0x3e4b8a05 ;  /* 0x3e4b8a05ff0b7424 */ /* 0x000fe400078e00ff */
[----:B------:R-:W-:Y:S02]  /*0400*/  IMAD.MOV.U32 R13, RZ, RZ, 0x391fcb8e ;  /* 0x391fcb8eff0d7424 */ /* 0x000fe400078e00ff */
[----:B------:R-:W-:-:S04]  /*0410*/  FFMA R0, -R9, R0, 3.622995450314192567e-07 ;  /* 0x34c2821209007423 */ /* 0x000fc80000000100 */
[----:B------:R-:W-:-:S04]  /*0420*/  FFMA R0, R11, 1.9251366722983220825e-08, R0 ;  /* 0x32a55e340b007823 */ /* 0x000fc80000000000 */
[----:B------:R-:W-:-:S04]  /*0430*/  FFMA R0, -R9, 0.014334906823933124542, R0 ;  /* 0x3c6adcf509007823 */ /* 0x000fc80000000100 */
[----:B------:R-:W-:-:S04]  /*0440*/  FFMA R0, R11, 0.0047783022746443748474, R0 ;  /* 0x3b9c934e0b007823 */ /* 0x000fc80000000000 */
[----:B------:R-:W-:-:S04]  /*0450*/  FADD R4, R0, 13.286762237548828125 ;  /* 0x4154969400047421 */ /* 0x000fc80000000000 */
[C---:B------:R-:W-:Y:S01]  /*0460*/  FMUL R9, R4.reuse, R3 ;  /* 0x0000000304097220 */ /* 0x040fe20000400000 */
[----:B------:R-:W-:-:S03]  /*0470*/  FADD R11, R4, -13.286762237548828125 ;  /* 0xc1549694040b7421 */ /* 0x000fc60000000000 */
[----:B------:R-:W0:Y:S01]  /*0480*/  FRND R6, R9 ;  /* 0x0000000900067307 */ /* 0x000e220000201000 */
[----:B------:R-:W-:Y:S01]  /*0490*/  FADD R11, R0, -R11 ;  /* 0x8000000b000b7221 */ /* 0x000fe20000000000 */
[----:B------:R-:W-:Y:S01]  /*04a0*/  FFMA R4, R4, R3, -R9 ;  /* 0x0000000304047223 */ /* 0x000fe20000000809 */
[----:B------:R-:W-:-:S03]  /*04b0*/  FSETP.GT.AND P0, PT, |R9|, 152, PT ;  /* 0x431800000900780b */ /* 0x000fc60003f04200 */
[----:B------:R-:W-:Y:S01]  /*04c0*/  FFMA R11, R11, R3, R4 ;  /* 0x000000030b0b7223 */ /* 0x000fe20000000004 */
[----:B0-----:R-:W-:Y:S01]  /*04d0*/  FADD R0, R9, -R6 ;  /* 0x8000000609007221 */ /* 0x001fe20000000000 */
[----:B------:R-:W-:-:S03]  /*04e0*/  FSETP.GT.AND P1, PT, R6, RZ, PT ;  /* 0x000000ff0600720b */ /* 0x000fc60003f24000 */
[----:B------:R-:W-:Y:S01]  /*04f0*/  FADD R0, R0, R11 ;  /* 0x0000000b00007221 */ /* 0x000fe20000000000 */
[----:B------:R-:W-:Y:S02]  /*0500*/  SEL R4, RZ, 0x83000000, P1 ;  /* 0x83000000ff047807 */ /* 0x000fe40000800000 */
[----:B------:R-:W-:Y:S01]  /*0510*/  FSETP.GEU.AND P1, PT, R9, RZ, PT ;  /* 0x000000ff0900720b */ /* 0x000fe20003f2e000 */
[----:B------:R-:W-:Y:S02]  /*0520*/  FFMA R11, R0, R13, 0.0013391353422775864601 ;  /* 0x3aaf85ed000b7423 */ /* 0x000fe4000000000d */
[----:B------:R-:W-:Y:S02]  /*0530*/  VIADD R6, R4, 0x7f000000 ;  /* 0x7f00000004067836 */ /* 0x000fe40000000000 */
[C---:B------:R-:W-:Y:S02]  /*0540*/  FFMA R13, R0.reuse, R11, 0.0096188392490148544312 ;  /* 0x3c1d9856000d7423 */ /* 0x040fe4000000000b */
[----:B------:R0:W1:Y:S02]  /*0550*/  F2I.NTZ R11, R9 ;  /* 0x00000009000b7305 */ /* 0x0000640000203100 */
[----:B------:R-:W-:-:S04]  /*0560*/  FFMA R13, R0, R13, 0.055503588169813156128 ;  /* 0x3d6357bb000d7423 */ /* 0x000fc8000000000d */
[----:B------:R-:W-:Y:S01]  /*0570*/  FFMA R13, R0, R13, 0.24022644758224487305 ;  /* 0x3e75fdec000d7423 */ /* 0x000fe2000000000d */
[----:B0-----:R-:W-:-:S03]  /*0580*/  FSEL R9, RZ, +INF , !P1 ;  /* 0x7f800000ff097808 */ /* 0x001fc60004800000 */
[----:B------:R-:W-:-:S04]  /*0590*/  FFMA R13, R0, R13, 0.69314718246459960938 ;  /* 0x3f317218000d7423 */ /* 0x000fc8000000000d */
[----:B------:R-:W-:Y:S01]  /*05a0*/  FFMA R13, R0, R13, 1 ;  /* 0x3f800000000d7423 */ /* 0x000fe2000000000d */
[----:B-1----:R-:W-:-:S03]  /*05b0*/  IMAD R11, R11, 0x800000, -R4 ;  /* 0x008000000b0b7824 */ /* 0x002fc600078e0a04 */
[----:B------:R-:W-:-:S04]  /*05c0*/  FMUL R6, R6, R13 ;  /* 0x0000000d06067220 */ /* 0x000fc80000400000 */
[----:B------:R-:W-:Y:S01]  /*05d0*/  @!P0 FMUL R9, R11, R6 ;  /* 0x000000060b098220 */ /* 0x000fe20000400000 */
[----:B------:R-:W-:-:S07]  /*05e0*/  @P2 FADD R9, R3, 10000 ;  /* 0x461c400003092421 */ /* 0x000fce0000000000 */
.L_x_3:
[----:B------:R-:W-:Y:S05]  /*05f0*/  BSYNC.RECONVERGENT B0 ;  /* 0x0000000000007941 */ /* 0x000fea0003800200 */
.L_x_2:
[----:B------:R-:W0:Y:S01]  /*0600*/  MUFU.RCP R4, R9 ;  /* 0x0000000900047308 */ /* 0x000e220000001000 */
[----:B------:R-:W-:Y:S01]  /*0610*/  I2FP.F32.S32 R0, R2 ;  /* 0x0000000200007245 */ /* 0x000fe20000201400 */
[----:B------:R-:W-:Y:S06]  /*0620*/  BSSY.RECONVERGENT B0, `(.L_x_4) ;  /* 0x000000c000007945 */ /* 0x000fec0003800200 */
[----:B------:R-:W1:Y:S01]  /*0630*/  FCHK P0, R0, R9 ;  /* 0x0000000900007302 */ /* 0x000e620000000000 */
[----:B0-----:R-:W-:-:S04]  /*0640*/  FFMA R3, R4, -R9, 1 ;  /* 0x3f80000004037423 */ /* 0x001fc80000000809 */
[----:B------:R-:W-:-:S04]  /*0650*/  FFMA R3, R4, R3, R4 ;  /* 0x0000000304037223 */ /* 0x000fc80000000004 */
[----:B------:R-:W-:-:S04]  /*0660*/  FFMA R2, R0, R3, RZ ;  /* 0x0000000300027223 */ /* 0x000fc800000000ff */
[----:B------:R-:W-:-:S04]  /*0670*/  FFMA R11, R2, -R9, R0 ;  /* 0x80000009020b7223 */ /* 0x000fc80000000000 */
[----:B------:R-:W-:Y:S01]  /*0680*/  FFMA R11, R3, R11, R2 ;  /* 0x0000000b030b7223 */ /* 0x000fe20000000002 */
[----:B-1----:R-:W-:Y:S06]  /*0690*/  @!P0 BRA `(.L_x_5) ;  /* 0x0000000000108947 */ /* 0x002fec0003800000 */
[----:B------:R-:W-:Y:S02]  /*06a0*/  MOV R3, R9 ;  /* 0x0000000900037202 */ /* 0x000fe40000000f00 */
[----:B------:R-:W-:-:S07]  /*06b0*/  MOV R4, 0x6d0 ;  /* 0x000006d000047802 */ /* 0x000fce0000000f00 */
[----:B-----5:R-:W-:Y:S05]  /*06c0*/  CALL.REL.NOINC `($__internal_0_$__cuda_sm3x_div_rn_noftz_f32_slowpath) ;  /* 0x0000000800b47944 */ /* 0x020fea0003c00000 */
[----:B------:R-:W-:-:S07]  /*06d0*/  IMAD.MOV.U32 R11, RZ, RZ, R0 ;  /* 0x000000ffff0b7224 */ /* 0x000fce00078e0000 */
.L_x_5:
[----:B------:R-:W-:Y:S05]  /*06e0*/  BSYNC.RECONVERGENT B0 ;  /* 0x0000000000007941 */ /* 0x000fea0003800200 */
.L_x_4:
[C---:B------:R-:W-:Y:S01]  /*06f0*/  FMUL R0, R11.reuse, 0.63661974668502807617 ;  /* 0x3f22f9830b007820 */ /* 0x040fe20000400000 */
[----:B------:R-:W-:Y:S01]  /*0700*/  FSETP.GE.AND P0, PT, |R11|, 105615, PT ;  /* 0x47ce47800b00780b */ /* 0x000fe20003f06200 */
[----:B------:R-:W-:Y:S04]  /*0710*/  BSSY.RECONVERGENT B0, `(.L_x_6) ;  /* 0x0000040000007945 */ /* 0x000fe80003800200 */
[----:B------:R-:W0:Y:S02]  /*0720*/  F2I.NTZ R0, R0 ;  /* 0x0000000000007305 */ /* 0x000e240000203100 */
[----:B0-----:R-:W-:Y:S01]  /*0730*/  I2FP.F32.S32 R2, R0 ;  /* 0x0000000000027245 */ /* 0x001fe20000201400 */
[----:B------:R-:W-:-:S04]  /*0740*/  IMAD.MOV.U32 R12, RZ, RZ, R0 ;  /* 0x000000ffff0c7224 */ /* 0x000fc800078e0000 */
[----:B------:R-:W-:-:S04]  /*0750*/  FFMA R3, R2, -1.5707962512969970703, R11 ;  /* 0xbfc90fda02037823 */ /* 0x000fc8000000000b */
[----:B------:R-:W-:-:S04]  /*0760*/  FFMA R3, R2, -7.5497894158615963534e-08, R3 ;  /* 0xb3a2216802037823 */ /* 0x000fc80000000003 */
[----:B------:R-:W-:-:S04]  /*0770*/  FFMA R13, R2, -5.3903029534742383927e-15, R3 ;  /* 0xa7c234c5020d7823 */ /* 0x000fc80000000003 */
[----:B------:R-:W-:Y:S01]  /*0780*/  IMAD.MOV.U32 R2, RZ, RZ, R13 ;  /* 0x000000ffff027224 */ /* 0x000fe200078e000d */
[----:B------:R-:W-:Y:S06]  /*0790*/  @!P0 BRA `(.L_x_7) ;  /* 0x0000000000dc8947 */ /* 0x000fec0003800000 */
[----:B------:R-:W-:-:S13]  /*07a0*/  FSETP.NEU.AND P0, PT, |R11|, +INF , PT ;  /* 0x7f8000000b00780b */ /* 0x000fda0003f0d200 */
[----:B------:R-:W-:Y:S01]  /*07b0*/  @!P0 FMUL R2, RZ, R11 ;  /* 0x0000000bff028220 */ /* 0x000fe20000400000 */
[----:B------:R-:W-:Y:S01]  /*07c0*/  @!P0 IMAD.MOV.U32 R0, RZ, RZ, RZ ;  /* 0x000000ffff008224 */ /* 0x000fe200078e00ff */
[----:B------:R-:W-:Y:S06]  /*07d0*/  @!P0 BRA `(.L_x_7) ;  /* 0x0000000000cc8947 */ /* 0x000fec0003800000 */
[----:B------:R-:W-:Y:S01]  /*07e0*/  SHF.L.U32 R2, R11, 0x8, RZ ;  /* 0x000000080b027819 */ /* 0x000fe200000006ff */
[----:B------:R-:W-:Y:S01]  /*07f0*/  IMAD.MOV.U32 R6, RZ, RZ, RZ ;  /* 0x000000ffff067224 */ /* 0x000fe200078e00ff */
[----:B------:R-:W0:Y:S01]  /*0800*/  LDCU.64 UR8, c[0x4][URZ] ;  /* 0x01000000ff0877ac */ /* 0x000e220008000a00 */
[----:B------:R-:W-:Y:S01]  /*0810*/  IMAD.MOV.U32 R0, RZ, RZ, R1 ;  /* 0x000000ffff007224 */ /* 0x000fe200078e0001 */
[----:B------:R-:W-:Y:S01]  /*0820*/  LOP3.LUT R17, R2, 0x80000000, RZ, 0xfc, !PT ;  /* 0x8000000002117812 */ /* 0x000fe200078efcff */
[----:B------:R-:W-:Y:S01]  /*0830*/  UMOV UR5, URZ ;  /* 0x000000ff00057c82 */ /* 0x000fe20008000000 */
[----:B------:R-:W-:-:S05]  /*0840*/  UMOV UR4, URZ ;  /* 0x000000ff00047c82 */ /* 0x000fca0008000000 */
.L_x_8:
[----:B0-----:R-:W-:Y:S02]  /*0850*/  IMAD.U32 R8, RZ, RZ, UR8 ;  /* 0x00000008ff087e24 */ /* 0x001fe4000f8e00ff */
[----:B------:R-:W-:-:S05]  /*0860*/  IMAD.U32 R9, RZ, RZ, UR9 ;  /* 0x00000009ff097e24 */ /* 0x000fca000f8e00ff */
[----:B------:R-:W2:Y:S01]  /*0870*/  LDG.E.CONSTANT R2, desc[UR6][R8.64] ;  /* 0x0000000608027981 */ /* 0x000ea2000c1e9900 */
[----:B------:R-:W-:Y:S02]  /*0880*/  UIADD3 UR8, UP0, UPT, UR8, 0x4, URZ ;  /* 0x0000000408087890 */ /* 0x000fe4000ff1e0ff */
[----:B------:R-:W-:Y:S02]  /*0890*/  UIADD3 UR4, UPT, UPT, UR4, 0x1, URZ ;  /* 0x0000000104047890 */ /* 0x000fe4000fffe0ff */
[----:B------:R-:W-:Y:S02]  /*08a0*/  UIADD3.X UR9, UPT, UPT, URZ, UR9, URZ, UP0, !UPT ;  /* 0x00000009ff097290 */ /* 0x000fe400087fe4ff */
[----:B------:R-:W-:Y:S01]  /*08b0*/  UISETP.NE.AND UP0, UPT, UR4, 0x6, UPT ;  /* 0x000000060400788c */ /* 0x000fe2000bf05270 */
[----:B--2---:R-:W-:-:S03]  /*08c0*/  IMAD.WIDE.U32 R2, R2, R17, RZ ;  /* 0x0000001102027225 */ /* 0x004fc600078e00ff */
[----:B------:R-:W-:-:S04]  /*08d0*/  IADD3 R15, P0, PT, R2, R6, RZ ;  /* 0x00000006020f7210 */ /* 0x000fc80007f1e0ff */
[----:B------:R-:W-:Y:S01]  /*08e0*/  IADD3.X R6, PT, PT, R3, UR5, RZ, P0, !PT ;  /* 0x0000000503067c10 */ /* 0x000fe200087fe4ff */
[----:B------:R0:W-:Y:S02]  /*08f0*/  STL [R0], R15 ;  /* 0x0000000f00007387 */ /* 0x0001e40000100800 */
[----:B0-----:R-:W-:Y:S01]  /*0900*/  IADD3 R0, PT, PT, R0, 0x4, RZ ;  /* 0x0000000400007810 */ /* 0x001fe20007ffe0ff */
[----:B------:R-:W-:Y:S06]  /*0910*/  BRA.U UP0, `(.L_x_8) ;  /* 0xfffffffd00cc7547 */ /* 0x000fec000b83ffff */
[----:B------:R-:W-:Y:S01]  /*0920*/  SHF.R.U32.HI R4, RZ, 0x17, R11 ;  /* 0x00000017ff047819 */ /* 0x000fe2000001160b */
[----:B------:R0:W-:Y:S03]  /*0930*/  STL [R1+0x18], R6 ;  /* 0x0000180601007387 */ /* 0x0001e60000100800 */
[C---:B------:R-:W-:Y:S02]  /*0940*/  LOP3.LUT R0, R4.reuse, 0xe0, RZ, 0xc0, !PT ;  /* 0x000000e004007812 */ /* 0x040fe400078ec0ff */
[----:B------:R-:W-:-:S03]  /*0950*/  LOP3.LUT P0, RZ, R4, 0x1f, RZ, 0xc0, !PT ;  /* 0x0000001f04ff7812 */ /* 0x000fc6000780c0ff */
[----:B------:R-:W-:-:S05]  /*0960*/  VIADD R0, R0, 0xffffff80 ;  /* 0xffffff8000007836 */ /* 0x000fca0000000000 */
[----:B------:R-:W-:-:S05]  /*0970*/  SHF.R.U32.HI R0, RZ, 0x5, R0 ;  /* 0x00000005ff007819 */ /* 0x000fca0000011600 */
[----:B------:R-:W-:-:S05]  /*0980*/  IMAD R10, R0, -0x4, R1 ;  /* 0xfffffffc000a7824 */ /* 0x000fca00078e0201 */
[----:B------:R-:W2:Y:S04]  /*0990*/  LDL R0, [R10+0x18] ;  /* 0x000018000a007983 */ /* 0x000ea80000100800 */
[----:B------:R-:W2:Y:S04]  /*09a0*/  LDL R3, [R10+0x14] ;  /* 0x000014000a037983 */ /* 0x000ea80000100800 */
[----:B------:R-:W3:Y:S01]  /*09b0*/  @P0 LDL R2, [R10+0x10] ;  /* 0x000010000a020983 */ /* 0x000ee20000100800 */
[----:B------:R-:W-:Y:S01]  /*09c0*/  LOP3.LUT R4, R4, 0x1f, RZ, 0xc0, !PT ;  /* 0x0000001f04047812 */ /* 0x000fe200078ec0ff */
[----:B------:R-:W-:Y:S01]  /*09d0*/  UMOV UR4, 0x54442d19 ;  /* 0x54442d1900047882 */ /* 0x000fe20000000000 */
[----:B------:R-:W-:-:S02]  /*09e0*/  UMOV UR5, 0x3bf921fb ;  /* 0x3bf921fb00057882 */ /* 0x000fc40000000000 */
[-C--:B--2---:R-:W-:Y:S02]  /*09f0*/  @P0 SHF.L.W.U32.HI R0, R3, R4.reuse, R0 ;  /* 0x0000000403000219 */ /* 0x084fe40000010e00 */
[----:B---3--:R-:W-:Y:S02]  /*0a00*/  @P0 SHF.L.W.U32.HI R3, R2, R4, R3 ;  /* 0x0000000402030219 */ /* 0x008fe40000010e03 */
[----:B------:R-:W-:Y:S02]  /*0a10*/  ISETP.GE.AND P0, PT, R11, RZ, PT ;  /* 0x000000ff0b00720c */ /* 0x000fe40003f06270 */
[C---:B------:R-:W-:Y:S01]  /*0a20*/  SHF.L.W.U32.HI R2, R3.reuse, 0x2, R0 ;  /* 0x0000000203027819 */ /* 0x040fe20000010e00 */
[----:B------:R-:W-:-:S03]  /*0a30*/  IMAD.SHL.U32 R3, R3, 0x4, RZ ;  /* 0x0000000403037824 */ /* 0x000fc600078e00ff */
[----:B------:R-:W-:-:S04]  /*0a40*/  SHF.R.S32.HI R4, RZ, 0x1f, R2 ;  /* 0x0000001fff047819 */ /* 0x000fc80000011402 */
[C---:B------:R-:W-:Y:S02]  /*0a50*/  LOP3.LUT R8, R4.reuse, R3, RZ, 0x3c, !PT ;  /* 0x0000000304087212 */ /* 0x040fe400078e3cff */
[----:B------:R-:W-:Y:S02]  /*0a60*/  LOP3.LUT R9, R4, R2, RZ, 0x3c, !PT ;  /* 0x0000000204097212 */ /* 0x000fe400078e3cff */
[----:B------:R-:W-:Y:S02]  /*0a70*/  SHF.R.U32.HI R3, RZ, 0x1e, R0 ;  /* 0x0000001eff037819 */ /* 0x000fe40000011600 */
[C---:B------:R-:W-:Y:S02]  /*0a80*/  LOP3.LUT R4, R2.reuse, R11, RZ, 0x3c, !PT ;  /* 0x0000000b02047212 */ /* 0x040fe400078e3cff */
[----:B------:R-:W1:Y:S01]  /*0a90*/  I2F.F64.S64 R8, R8 ;  /* 0x0000000800087312 */ /* 0x000e620000301c00 */
[----:B------:R-:W-:Y:S02]  /*0aa0*/  LEA.HI R0, R2, R3, RZ, 0x1 ;  /* 0x0000000302007211 */ /* 0x000fe400078f08ff */
[----:B------:R-:W-:-:S03]  /*0ab0*/  ISETP.GE.AND P1, PT, R4, RZ, PT ;  /* 0x000000ff0400720c */ /* 0x000fc60003f26270 */
[----:B------:R-:W-:-:S04]  /*0ac0*/  IMAD.MOV R2, RZ, RZ, -R0 ;  /* 0x000000ffff027224 */ /* 0x000fc800078e0a00 */
[----:B------:R-:W-:Y:S01]  /*0ad0*/  @!P0 IMAD.MOV.U32 R0, RZ, RZ, R2 ;  /* 0x000000ffff008224 */ /* 0x000fe200078e0002 */
[----:B-1----:R-:W-:-:S10]  /*0ae0*/  DMUL R14, R8, UR4 ;  /* 0x00000004080e7c28 */ /* 0x002fd40008000000 */
[----:B------:R-:W1:Y:S02]  /*0af0*/  F2F.F32.F64 R14, R14 ;  /* 0x0000000e000e7310 */ /* 0x000e640000301000 */
[----:B01----:R-:W-:-:S07]  /*0b00*/  FSEL R2, -R14, R14, !P1 ;  /* 0x0000000e0e027208 */ /* 0x003fce0004800100 */
.L_x_7:
[----:B------:R-:W-:Y:S05]  /*0b10*/  BSYNC.RECONVERGENT B0 ;  /* 0x0000000000007941 */ /* 0x000fea0003800200 */
.L_x_6:
[----:B------:R-:W-:Y:S01]  /*0b20*/  MOV R14, 0x37cbac00 ;  /* 0x37cbac00000e7802 */ /* 0x000fe20000000f00 */
[----:B------:R-:W-:Y:S01]  /*0b30*/  FMUL R3, R2, R2 ;  /* 0x0000000202037220 */ /* 0x000fe20000400000 */
[C---:B------:R-:W-:Y:S01]  /*0b40*/  LOP3.LUT R6, R0.reuse, 0x1, RZ, 0xc0, !PT ;  /* 0x0000000100067812 */ /* 0x040fe200078ec0ff */
[----:B------:R-:W-:Y:S01]  /*0b50*/  VIADD R0, R0, 0x1 ;  /* 0x0000000100007836 */ /* 0x000fe20000000000 */
[----:B------:R-:W-:Y:S01]  /*0b60*/  BSSY.RECONVERGENT B0, `(.L_x_9) ;  /* 0x0000048000007945 */ /* 0x000fe20003800200 */
[----:B------:R-:W-:Y:S01]  /*0b70*/  FFMA R4, R3, R14, -0.0013887860113754868507 ;  /* 0xbab607ed03047423 */ /* 0x000fe2000000000e */
[----:B------:R-:W-:Y:S01]  /*0b80*/  ISETP.NE.U32.AND P0, PT, R6, 0x1, PT ;  /* 0x000000010600780c */ /* 0x000fe20003f05070 */
[----:B------:R-:W-:Y:S01]  /*0b90*/  IMAD.MOV.U32 R6, RZ, RZ, 0x3c0885e4 ;  /* 0x3c0885e4ff067424 */ /* 0x000fe200078e00ff */
[----:B------:R-:W-:Y:S01]  /*0ba0*/  LOP3.LUT P1, RZ, R0, 0x2, RZ, 0xc0, !PT ;  /* 0x0000000200ff7812 */ /* 0x000fe2000782c0ff */
[----:B------:R-:W-:Y:S01]  /*0bb0*/  IMAD.MOV.U32 R15, RZ, RZ, 0x3e2aaaa8 ;  /* 0x3e2aaaa8ff0f7424 */ /* 0x000fe200078e00ff */
[----:B------:R-:W-:-:S02]  /*0bc0*/  FSEL R4, R4, -0.00019574658654164522886, P0 ;  /* 0xb94d415304047808 */ /* 0x000fc40000000000 */
[----:B------:R-:W-:Y:S02]  /*0bd0*/  FSEL R6, R6, 0.041666727513074874878, !P0 ;  /* 0x3d2aaabb06067808 */ /* 0x000fe40004000000 */
[----:B------:R-:W-:Y:S02]  /*0be0*/  FSEL R0, R2, 1, !P0 ;  /* 0x3f80000002007808 */ /* 0x000fe40004000000 */
[----:B------:R-:W-:Y:S01]  /*0bf0*/  FSEL R15, -R15, -0.4999999701976776123, !P0 ;  /* 0xbeffffff0f0f7808 */ /* 0x000fe20004000100 */
[----:B------:R-:W-:Y:S01]  /*0c00*/  FFMA R4, R3, R4, R6 ;  /* 0x0000000403047223 */ /* 0x000fe20000000006 */
[----:B------:R-:W-:Y:S01]  /*0c10*/  FSETP.GE.AND P0, PT, |R11|, 105615, PT ;  /* 0x47ce47800b00780b */ /* 0x000fe20003f06200 */
[C---:B------:R-:W-:Y:S02]  /*0c20*/  FFMA R9, R3.reuse, R0, RZ ;  /* 0x0000000003097223 */ /* 0x040fe400000000ff */
[----:B------:R-:W-:-:S04]  /*0c30*/  FFMA R4, R3, R4, R15 ;  /* 0x0000000403047223 */ /* 0x000fc8000000000f */
[----:B------:R-:W-:-:S04]  /*0c40*/  FFMA R10, R9, R4, R0 ;  /* 0x00000004090a7223 */ /* 0x000fc80000000000 */
[----:B------:R-:W-:Y:S02]  /*0c50*/  @P1 FADD R10, RZ, -R10 ;  /* 0x8000000aff0a1221 */ /* 0x000fe40000000000 */
[----:B------:R-:W-:Y:S05]  /*0c60*/  @!P0 BRA `(.L_x_10) ;  /* 0x0000000000dc8947 */ /* 0x000fea0003800000 */
        /* <DEDUP_REMOVED lines=11> */
.L_x_11:
        /* <DEDUP_REMOVED lines=25> */
[----:B------:R-:W-:Y:S01]  /*0eb0*/  UMOV UR5, 0x3bf921fb ;  /* 0x3bf921fb00057882 */ /* 0x000fe20000000000 */
[----:B------:R-:W-:-:S02]  /*0ec0*/  ISETP.GE.AND P1, PT, R11, RZ, PT ;  /* 0x000000ff0b00720c */ /* 0x000fc40003f26270 */
[-C--:B--2---:R-:W-:Y:S02]  /*0ed0*/  @P0 SHF.L.W.U32.HI R0, R3, R4.reuse, R0 ;  /* 0x0000000403000219 */ /* 0x084fe40000010e00 */
[----:B---3--:R-:W-:-:S04]  /*0ee0*/  @P0 SHF.L.W.U32.HI R3, R2, R4, R3 ;  /* 0x0000000402030219 */ /* 0x008fc80000010e03 */
[C---:B------:R-:W-:Y:S01]  /*0ef0*/  SHF.L.W.U32.HI R2, R3.reuse, 0x2, R0 ;  /* 0x0000000203027819 */ /* 0x040fe20000010e00 */
[----:B------:R-:W-:-:S03]  /*0f00*/  IMAD.SHL.U32 R3, R3, 0x4, RZ ;  /* 0x0000000403037824 */ /* 0x000fc600078e00ff */
[----:B------:R-:W-:Y:S02]  /*0f10*/  SHF.R.S32.HI R4, RZ, 0x1f, R2 ;  /* 0x0000001fff047819 */ /* 0x000fe40000011402 */
[----:B------:R-:W-:Y:S02]  /*0f20*/  LOP3.LUT R11, R2, R11, RZ, 0x3c, !PT ;  /* 0x0000000b020b7212 */ /* 0x000fe400078e3cff */
[C---:B------:R-:W-:Y:S02]  /*0f30*/  LOP3.LUT R8, R4.reuse, R3, RZ, 0x3c, !PT ;  /* 0x0000000304087212 */ /* 0x040fe400078e3cff */
[----:B------:R-:W-:Y:S02]  /*0f40*/  LOP3.LUT R9, R4, R2, RZ, 0x3c, !PT ;  /* 0x0000000204097212 */ /* 0x000fe400078e3cff */
[----:B------:R-:W-:Y:S02]  /*0f50*/  SHF.R.U32.HI R3, RZ, 0x1e, R0 ;  /* 0x0000001eff037819 */ /* 0x000fe40000011600 */
[----:B------:R-:W-:-:S02]  /*0f60*/  ISETP.GE.AND P0, PT, R11, RZ, PT ;  /* 0x000000ff0b00720c */ /* 0x000fc40003f06270 */
[----:B------:R-:W1:Y:S01]  /*0f70*/  I2F.F64.S64 R8, R8 ;  /* 0x0000000800087312 */ /* 0x000e620000301c00 */
[----:B------:R-:W-:-:S05]  /*0f80*/  LEA.HI R12, R2, R3, RZ, 0x1 ;  /* 0x00000003020c7211 */ /* 0x000fca00078f08ff */
[----:B------:R-:W-:-:S04]  /*0f90*/  IMAD.MOV R0, RZ, RZ, -R12 ;  /* 0x000000ffff007224 */ /* 0x000fc800078e0a0c */
[----:B------:R-:W-:Y:S01]  /*0fa0*/  @!P1 IMAD.MOV.U32 R12, RZ, RZ, R0 ;  /* 0x000000ffff0c9224 */ /* 0x000fe200078e0000 */
[----:B-1----:R-:W-:-:S10]  /*0fb0*/  DMUL R16, R8, UR4 ;  /* 0x0000000408107c28 */ /* 0x002fd40008000000 */
[----:B------:R-:W1:Y:S02]  /*0fc0*/  F2F.F32.F64 R16, R16 ;  /* 0x0000001000107310 */ /* 0x000e640000301000 */
[----:B01----:R-:W-:-:S07]  /*0fd0*/  FSEL R13, -R16, R16, !P0 ;  /* 0x00000010100d7208 */ /* 0x003fce0004000100 */
.L_x_10:
[----:B------:R-:W-:Y:S05]  /*0fe0*/  BSYNC.RECONVERGENT B0 ;  /* 0x0000000000007941 */ /* 0x000fea0003800200 */
.L_x_9:
[----:B------:R-:W-:Y:S01]  /*0ff0*/  FMUL R9, R13, R13 ;  /* 0x0000000d0d097220 */ /* 0x000fe20000400000 */
[C---:B------:R-:W-:Y:S01]  /*1000*/  LOP3.LUT R0, R12.reuse, 0x1, RZ, 0xc0, !PT ;  /* 0x000000010c007812 */ /* 0x040fe200078ec0ff */
[----:B------:R-:W-:Y:S01]  /*1010*/  IMAD.MOV.U32 R11, RZ, RZ, 0x3effffff ;  /* 0x3effffffff0b7424 */ /* 0x000fe200078e00ff */
[----:B------:R-:W-:Y:S01]  /*1020*/  LOP3.LUT P1, RZ, R12, 0x2, RZ, 0xc0, !PT ;  /* 0x000000020cff7812 */ /* 0x000fe2000782c0ff */
[----:B------:R-:W-:Y:S01]  /*1030*/  FFMA R14, R9, R14, -0.0013887860113754868507 ;  /* 0xbab607ed090e7423 */ /* 0x000fe2000000000e */
[----:B------:R-:W-:Y:S01]  /*1040*/  ISETP.NE.U32.AND P0, PT, R0, 0x1, PT ;  /* 0x000000010000780c */ /* 0x000fe20003f05070 */
[----:B------:R-:W0:Y:S01]  /*1050*/  LDC.64 R2, c[0x0][0x388] ;  /* 0x0000e200ff027b82 */ /* 0x000e220000000a00 */
[----:B------:R-:W-:Y:S02]  /*1060*/  MOV R0, 0x3d2aaabb ;  /* 0x3d2aaabb00007802 */ /* 0x000fe40000000f00 */
[----:B------:R-:W-:Y:S02]  /*1070*/  FSEL R14, R14, -0.00019574658654164522886, !P0 ;  /* 0xb94d41530e0e7808 */ /* 0x000fe40004000000 */
[----:B------:R-:W-:-:S02]  /*1080*/  FSEL R0, R0, 0.0083327032625675201416, !P0 ;  /* 0x3c0885e400007808 */ /* 0x000fc40004000000 */
[----:B------:R-:W-:-:S03]  /*1090*/  FSEL R11, -R11, -0.16666662693023681641, !P0 ;  /* 0xbe2aaaa80b0b7808 */ /* 0x000fc60004000100 */
[----:B------:R-:W-:Y:S01]  /*10a0*/  FFMA R14, R9, R14, R0 ;  /* 0x0000000e090e7223 */ /* 0x000fe20000000000 */
[----:B------:R-:W-:-:S03]  /*10b0*/  FSEL R0, R13, 1, P0 ;  /* 0x3f8000000d007808 */ /* 0x000fc60000000000 */
[C---:B------:R-:W-:Y:S02]  /*10c0*/  FFMA R11, R9.reuse, R14, R11 ;  /* 0x0000000e090b7223 */ /* 0x040fe4000000000b */
[----:B------:R-:W-:-:S04]  /*10d0*/  FFMA R9, R9, R0, RZ ;  /* 0x0000000009097223 */ /* 0x000fc800000000ff */
[----:B------:R-:W-:Y:S01]  /*10e0*/  FFMA R0, R9, R11, R0 ;  /* 0x0000000b09007223 */ /* 0x000fe20000000000 */
[--C-:B-----5:R-:W-:Y:S02]  /*10f0*/  HADD2.F32 R9, -RZ, R5.reuse.H0_H0 ;  /* 0x20000005ff097230 */ /* 0x120fe40000004100 */
[----:B------:R-:W-:Y:S02]  /*1100*/  HADD2.F32 R5, -RZ, R5.H1_H1 ;  /* 0x30000005ff057230 */ /* 0x000fe40000004100 */
[----:B------:R-:W-:Y:S01]  /*1110*/  @P1 FADD R0, RZ, -R0 ;  /* 0x80000000ff001221 */ /* 0x000fe20000000000 */
[----:B0-----:R-:W-:-:S04]  /*1120*/  IMAD.WIDE R2, R7, 0x2, R2 ;  /* 0x0000000207027825 */ /* 0x001fc800078e0202 */
[C---:B------:R-:W-:Y:S01]  /*1130*/  FMUL R11, R0.reuse, R5 ;  /* 0x00000005000b7220 */ /* 0x040fe20000400000 */
[----:B------:R-:W-:-:S03]  /*1140*/  FMUL R0, R0, R9 ;  /* 0x0000000900007220 */ /* 0x000fc60000400000 */
[C---:B------:R-:W-:Y:S01]  /*1150*/  FFMA R11, R10.reuse, R9, -R11 ;  /* 0x000000090a0b7223 */ /* 0x040fe2000000080b */
[----:B------:R-:W-:-:S05]  /*1160*/  FFMA R0, R10, R5, R0 ;  /* 0x000000050a007223 */ /* 0x000fca0000000000 */
[----:B------:R-:W-:-:S05]  /*1170*/  F2FP.F16.F32.PACK_AB R11, R0, R11 ;  /* 0x0000000b000b723e */ /* 0x000fca00000000ff */
[----:B------:R-:W-:Y:S01]  /*1180*/  STG.E desc[UR6][R2.64], R11 ;  /* 0x0000000b02007986 */ /* 0x000fe2000c101906 */
[----:B------:R-:W-:Y:S05]  /*1190*/  EXIT ;  /* 0x000000000000794d */ /* 0x000fea0003800000 */
        .weak           $__internal_0_$__cuda_sm3x_div_rn_noftz_f32_slowpath
        .type           $__internal_0_$__cuda_sm3x_div_rn_noftz_f32_slowpath,@function
        .size           $__internal_0_$__cuda_sm3x_div_rn_noftz_f32_slowpath,(.L_x_24 - $__internal_0_$__cuda_sm3x_div_rn_noftz_f32_slowpath)
$__internal_0_$__cuda_sm3x_div_rn_noftz_f32_slowpath:
[----:B------:R-:W-:Y:S01]  /*11a0*/  SHF.R.U32.HI R8, RZ, 0x17, R3 ;  /* 0x00000017ff087819 */ /* 0x000fe20000011603 */
[----:B------:R-:W-:Y:S01]  /*11b0*/  BSSY.RECONVERGENT B1, `(.L_x_12) ;  /* 0x0000062000017945 */ /* 0x000fe20003800200 */
[----:B------:R-:W-:Y:S02]  /*11c0*/  SHF.R.U32.HI R6, RZ, 0x17, R0 ;  /* 0x00000017ff067819 */ /* 0x000fe40000011600 */
[----:B------:R-:W-:Y:S02]  /*11d0*/  LOP3.LUT R12, R8, 0xff, RZ, 0xc0, !PT ;  /* 0x000000ff080c7812 */ /* 0x000fe400078ec0ff */
[----:B------:R-:W-:-:S03]  /*11e0*/  LOP3.LUT R10, R6, 0xff, RZ, 0xc0, !PT ;  /* 0x000000ff060a7812 */ /* 0x000fc600078ec0ff */
[----:B------:R-:W-:Y:S02]  /*11f0*/  VIADD R9, R12, 0xffffffff ;  /* 0xffffffff0c097836 */ /* 0x000fe40000000000 */
[----:B------:R-:W-:-:S03]  /*1200*/  VIADD R8, R10, 0xffffffff ;  /* 0xffffffff0a087836 */ /* 0x000fc60000000000 */
[----:B------:R-:W-:-:S04]  /*1210*/  ISETP.GT.U32.AND P0, PT, R9, 0xfd, PT ;  /* 0x000000fd0900780c */ /* 0x000fc80003f04070 */
[----:B------:R-:W-:-:S13]  /*1220*/  ISETP.GT.U32.OR P0, PT, R8, 0xfd, P0 ;  /* 0x000000fd0800780c */ /* 0x000fda0000704470 */
[----:B------:R-:W-:Y:S01]  /*1230*/  @!P0 IMAD.MOV.U32 R6, RZ, RZ, RZ ;  /* 0x000000ffff068224 */ /* 0x000fe200078e00ff */
[----:B------:R-:W-:Y:S06]  /*1240*/  @!P0 BRA `(.L_x_13) ;  /* 0x00000000005c8947 */ /* 0x000fec0003800000 */
[----:B------:R-:W-:Y:S02]  /*1250*/  FSETP.GTU.FTZ.AND P0, PT, |R0|, +INF , PT ;  /* 0x7f8000000000780b */ /* 0x000fe40003f1c200 */
[----:B------:R-:W-:-:S04]  /*1260*/  FSETP.GTU.FTZ.AND P1, PT, |R3|, +INF , PT ;  /* 0x7f8000000300780b */ /* 0x000fc80003f3c200 */
[----:B------:R-:W-:-:S13]  /*1270*/  PLOP3.LUT P0, PT, P0, P1, PT, 0xf8, 0x8f ;  /* 0x00000000008f781c */ /* 0x000fda0000703f70 */
[----:B------:R-:W-:Y:S05]  /*1280*/  @P0 BRA `(.L_x_14) ;  /* 0x00000004004c0947 */ /* 0x000fea0003800000 */
[----:B------:R-:W-:-:S13]  /*1290*/  LOP3.LUT P0, RZ, R3, 0x7fffffff, R0, 0xc8, !PT ;  /* 0x7fffffff03ff7812 */ /* 0x000fda000780c800 */
[----:B------:R-:W-:Y:S05]  /*12a0*/  @!P0 BRA `(.L_x_15) ;  /* 0x00000004003c8947 */ /* 0x000fea0003800000 */
[C---:B------:R-:W-:Y:S02]  /*12b0*/  FSETP.NEU.FTZ.AND P2, PT, |R0|.reuse, +INF , PT ;  /* 0x7f8000000000780b */ /* 0x040fe40003f5d200 */
[----:B------:R-:W-:Y:S02]  /*12c0*/  FSETP.NEU.FTZ.AND P1, PT, |R3|, +INF , PT ;  /* 0x7f8000000300780b */ /* 0x000fe40003f3d200 */
[----:B------:R-:W-:-:S11]  /*12d0*/  FSETP.NEU.FTZ.AND P0, PT, |R0|, +INF , PT ;  /* 0x7f8000000000780b */ /* 0x000fd60003f1d200 */
[----:B------:R-:W-:Y:S05]  /*12e0*/  @!P1 BRA !P2, `(.L_x_15) ;  /* 0x00000004002c9947 */ /* 0x000fea0005000000 */
[----:B------:R-:W-:-:S04]  /*12f0*/  LOP3.LUT P2, RZ, R0, 0x7fffffff, RZ, 0xc0, !PT ;  /* 0x7fffffff00ff7812 */ /* 0x000fc8000784c0ff */
[----:B------:R-:W-:-:S13]  /*1300*/  PLOP3.LUT P1, PT, P1, P2, PT, 0x2f, 0xf2 ;  /* 0x0000000000f2781c */ /* 0x000fda0000f24577 */
[----:B------:R-:W-:Y:S05]  /*1310*/  @P1 BRA `(.L_x_16) ;  /* 0x0000000400181947 */ /* 0x000fea0003800000 */
[----:B------:R-:W-:-:S04]  /*1320*/  LOP3.LUT P1, RZ, R3, 0x7fffffff, RZ, 0xc0, !PT ;  /* 0x7fffffff03ff7812 */ /* 0x000fc8000782c0ff */
[----:B------:R-:W-:-:S13]  /*1330*/  PLOP3.LUT P0, PT, P0, P1, PT, 0x2f, 0xf2 ;  /* 0x0000000000f2781c */ /* 0x000fda0000702577 */
[----:B------:R-:W-:Y:S05]  /*1340*/  @P0 BRA `(.L_x_17) ;  /* 0x0000000400000947 */ /* 0x000fea0003800000 */
[----:B------:R-:W-:Y:S02]  /*1350*/  ISETP.GE.AND P0, PT, R8, RZ, PT ;  /* 0x000000ff0800720c */ /* 0x000fe40003f06270 */
[----:B------:R-:W-:-:S11]  /*1360*/  ISETP.GE.AND P1, PT, R9, RZ, PT ;  /* 0x000000ff0900720c */ /* 0x000fd60003f26270 */
[----:B------:R-:W-:Y:S01]  /*1370*/  @P0 MOV R6, RZ ;  /* 0x000000ff00060202 */ /* 0x000fe20000000f00 */
[----:B------:R-:W-:Y:S02]  /*1380*/  @!P0 IMAD.MOV.U32 R6, RZ, RZ, -0x40 ;  /* 0xffffffc0ff068424 */ /* 0x000fe400078e00ff */
[----:B------:R-:W-:Y:S01]  /*1390*/  @!P0 FFMA R0, R0, 1.84467440737095516160e+19, RZ ;  /* 0x5f80000000008823 */ /* 0x000fe200000000ff */
[----:B------:R-:W-:Y:S01]  /*13a0*/  @!P1 FFMA R3, R3, 1.84467440737095516160e+19, RZ ;  /* 0x5f80000003039823 */ /* 0x000fe200000000ff */
[----:B------:R-:W-:-:S07]  /*13b0*/  @!P1 VIADD R6, R6, 0x40 ;  /* 0x0000004006069836 */ /* 0x000fce0000000000 */
.L_x_13:
[----:B------:R-:W-:Y:S01]  /*13c0*/  LEA R8, R12, 0xc0800000, 0x17 ;  /* 0xc08000000c087811 */ /* 0x000fe200078eb8ff */
[----:B------:R-:W-:Y:S04]  /*13d0*/  BSSY.RECONVERGENT B2, `(.L_x_18) ;  /* 0x0000036000027945 */ /* 0x000fe80003800200 */
[----:B------:R-:W-:Y:S02]  /*13e0*/  IMAD.IADD R8, R3, 0x1, -R8 ;  /* 0x0000000103087824 */ /* 0x000fe400078e0a08 */
[----:B------:R-:W-:Y:S02]  /*13f0*/  VIADD R3, R10, 0xffffff81 ;  /* 0xffffff810a037836 */ /* 0x000fe40000000000 */
[----:B------:R-:W0:Y:S01]  /*1400*/  MUFU.RCP R9, R8 ;  /* 0x0000000800097308 */ /* 0x000e220000001000 */
[----:B------:R-:W-:Y:S01]  /*1410*/  FADD.FTZ R11, -R8, -RZ ;  /* 0x800000ff080b7221 */ /* 0x000fe20000010100 */
[----:B------:R-:W-:-:S03]  /*1420*/  IMAD R0, R3, -0x800000, R0 ;  /* 0xff80000003007824 */ /* 0x000fc600078e0200 */
[----:B0-----:R-:W-:-:S04]  /*1430*/  FFMA R10, R9, R11, 1 ;  /* 0x3f800000090a7423 */ /* 0x001fc8000000000b */
[----:B------:R-:W-:-:S04]  /*1440*/  FFMA R14, R9, R10, R9 ;  /* 0x0000000a090e7223 */ /* 0x000fc80000000009 */
[----:B------:R-:W-:-:S04]  /*1450*/  FFMA R9, R0, R14, RZ ;  /* 0x0000000e00097223 */ /* 0x000fc800000000ff */
[----:B------:R-:W-:-:S04]  /*1460*/  FFMA R10, R11, R9, R0 ;  /* 0x000000090b0a7223 */ /* 0x000fc80000000000 */
[----:B------:R-:W-:Y:S01]  /*1470*/  FFMA R13, R14, R10, R9 ;  /* 0x0000000a0e0d7223 */ /* 0x000fe20000000009 */
[----:B------:R-:W-:-:S03]  /*1480*/  IADD3 R9, PT, PT, R3, 0x7f, -R12 ;  /* 0x0000007f03097810 */ /* 0x000fc60007ffe80c */
[----:B------:R-:W-:Y:S01]  /*1490*/  FFMA R10, R11, R13, R0 ;  /* 0x0000000d0b0a7223 */ /* 0x000fe20000000000 */
[----:B------:R-:W-:-:S03]  /*14a0*/  IADD3 R9, PT, PT, R9, R6, RZ ;  /* 0x0000000609097210 */ /* 0x000fc60007ffe0ff */
[----:B------:R-:W-:-:S05]  /*14b0*/  FFMA R0, R14, R10, R13 ;  /* 0x0000000a0e007223 */ /* 0x000fca000000000d */
[----:B------:R-:W-:-:S04]  /*14c0*/  SHF.R.U32.HI R3, RZ, 0x17, R0 ;  /* 0x00000017ff037819 */ /* 0x000fc80000011600 */
[----:B------:R-:W-:-:S05]  /*14d0*/  LOP3.LUT R3, R3, 0xff, RZ, 0xc0, !PT ;  /* 0x000000ff03037812 */ /* 0x000fca00078ec0ff */
[----:B------:R-:W-:-:S04]  /*14e0*/  IMAD.IADD R11, R3, 0x1, R9 ;  /* 0x00000001030b7824 */ /* 0x000fc800078e0209 */
[----:B------:R-:W-:-:S05]  /*14f0*/  VIADD R3, R11, 0xffffffff ;  /* 0xffffffff0b037836 */ /* 0x000fca0000000000 */
[----:B------:R-:W-:-:S13]  /*1500*/  ISETP.GE.U32.AND P0, PT, R3, 0xfe, PT ;  /* 0x000000fe0300780c */ /* 0x000fda0003f06070 */
[----:B------:R-:W-:Y:S05]  /*1510*/  @!P0 BRA `(.L_x_19) ;  /* 0x0000000000808947 */ /* 0x000fea0003800000 */
[----:B------:R-:W-:-:S13]  /*1520*/  ISETP.GT.AND P0, PT, R11, 0xfe, PT ;  /* 0x000000fe0b00780c */ /* 0x000fda0003f04270 */
[----:B------:R-:W-:Y:S05]  /*1530*/  @P0 BRA `(.L_x_20) ;  /* 0x00000000006c0947 */ /* 0x000fea0003800000 */
[----:B------:R-:W-:-:S13]  /*1540*/  ISETP.GE.AND P0, PT, R11, 0x1, PT ;  /* 0x000000010b00780c */ /* 0x000fda0003f06270 */
[----:B------:R-:W-:Y:S05]  /*1550*/  @P0 BRA `(.L_x_21) ;  /* 0x0000000000740947 */ /* 0x000fea0003800000 */
[----:B------:R-:W-:Y:S02]  /*1560*/  ISETP.GE.AND P0, PT, R11, -0x18, PT ;  /* 0xffffffe80b00780c */ /* 0x000fe40003f06270 */
[----:B------:R-:W-:-:S11]  /*1570*/  LOP3.LUT R0, R0, 0x80000000, RZ, 0xc0, !PT ;  /* 0x8000000000007812 */ /* 0x000fd600078ec0ff */
[----:B------:R-:W-:Y:S05]  /*1580*/  @!P0 BRA `(.L_x_21) ;  /* 0x0000000000688947 */ /* 0x000fea0003800000 */
[CCC-:B------:R-:W-:Y:S01]  /*1590*/  FFMA.RZ R3, R14.reuse, R10.reuse, R13.reuse ;  /* 0x0000000a0e037223 */ /* 0x1c0fe2000000c00d */
[C---:B------:R-:W-:Y:S02]  /*15a0*/  VIADD R9, R11.reuse, 0x20 ;  /* 0x000000200b097836 */ /* 0x040fe40000000000 */
[CCC-:B------:R-:W-:Y:S01]  /*15b0*/  FFMA.RM R6, R14.reuse, R10.reuse, R13.reuse ;  /* 0x0000000a0e067223 */ /* 0x1c0fe2000000400d */
[----:B------:R-:W-:Y:S02]  /*15c0*/  ISETP.NE.AND P2, PT, R11, RZ, PT ;  /* 0x000000ff0b00720c */ /* 0x000fe40003f45270 */
[----:B------:R-:W-:Y:S01]  /*15d0*/  LOP3.LUT R8, R3, 0x7fffff, RZ, 0xc0, !PT ;  /* 0x007fffff03087812 */ /* 0x000fe200078ec0ff */
[----:B------:R-:W-:Y:S01]  /*15e0*/  FFMA.RP R3, R14, R10, R13 ;  /* 0x0000000a0e037223 */ /* 0x000fe2000000800d */
[----:B------:R-:W-:Y:S01]  /*15f0*/  IMAD.MOV R10, RZ, RZ, -R11 ;  /* 0x000000ffff0a7224 */ /* 0x000fe200078e0a0b */
[----:B------:R-:W-:Y:S02]  /*1600*/  ISETP.NE.AND P1, PT, R11, RZ, PT ;  /* 0x000000ff0b00720c */ /* 0x000fe40003f25270 */
[----:B------:R-:W-:-:S02]  /*1610*/  LOP3.LUT R8, R8, 0x800000, RZ, 0xfc, !PT ;  /* 0x0080000008087812 */ /* 0x000fc400078efcff */
[----:B------:R-:W-:Y:S02]  /*1620*/  FSETP.NEU.FTZ.AND P0, PT, R3, R6, PT ;  /* 0x000000060300720b */ /* 0x000fe40003f1d000 */
[----:B------:R-:W-:Y:S02]  /*1630*/  SHF.L.U32 R9, R8, R9, RZ ;  /* 0x0000000908097219 */ /* 0x000fe400000006ff */
[----:B------:R-:W-:Y:S02]  /*1640*/  SEL R3, R10, RZ, P2 ;  /* 0x000000ff0a037207 */ /* 0x000fe40001000000 */
[----:B------:R-:W-:Y:S02]  /*1650*/  ISETP.NE.AND P1, PT, R9, RZ, P1 ;  /* 0x000000ff0900720c */ /* 0x000fe40000f25270 */
[----:B------:R-:W-:Y:S02]  /*1660*/  SHF.R.U32.HI R3, RZ, R3, R8 ;  /* 0x00000003ff037219 */ /* 0x000fe40000011608 */
[----:B------:R-:W-:-:S02]  /*1670*/  PLOP3.LUT P0, PT, P0, P1, PT, 0xf8, 0x8f ;  /* 0x00000000008f781c */ /* 0x000fc40000703f70 */
[----:B------:R-:W-:Y:S02]  /*1680*/  SHF.R.U32.HI R9, RZ, 0x1, R3 ;  /* 0x00000001ff097819 */ /* 0x000fe40000011603 */
[----:B------:R-:W-:-:S04]  /*1690*/  SEL R6, RZ, 0x1, !P0 ;  /* 0x00000001ff067807 */ /* 0x000fc80004000000 */
[----:B------:R-:W-:-:S04]  /*16a0*/  LOP3.LUT R6, R6, 0x1, R9, 0xf8, !PT ;  /* 0x0000000106067812 */ /* 0x000fc800078ef809 */
[----:B------:R-:W-:-:S04]  /*16b0*/  LOP3.LUT R6, R6, R3, RZ, 0xc0, !PT ;  /* 0x0000000306067212 */ /* 0x000fc800078ec0ff */
[----:B------:R-:W-:-:S04]  /*16c0*/  IADD3 R9, PT, PT, R9, R6, RZ ;  /* 0x0000000609097210 */ /* 0x000fc80007ffe0ff */
[----:B------:R-:W-:Y:S01]  /*16d0*/  LOP3.LUT R0, R9, R0, RZ, 0xfc, !PT ;  /* 0x0000000009007212 */ /* 0x000fe200078efcff */
[----:B------:R-:W-:Y:S06]  /*16e0*/  BRA `(.L_x_21) ;  /* 0x0000000000107947 */ /* 0x000fec0003800000 */
.L_x_20:
[----:B------:R-:W-:-:S04]  /*16f0*/  LOP3.LUT R0, R0, 0x80000000, RZ, 0xc0, !PT ;  /* 0x8000000000007812 */ /* 0x000fc800078ec0ff */
[----:B------:R-:W-:Y:S01]  /*1700*/  LOP3.LUT R0, R0, 0x7f800000, RZ, 0xfc, !PT ;  /* 0x7f80000000007812 */ /* 0x000fe200078efcff */
[----:B------:R-:W-:Y:S06]  /*1710*/  BRA `(.L_x_21) ;  /* 0x0000000000047947 */ /* 0x000fec0003800000 */
.L_x_19:
[----:B------:R-:W-:-:S07]  /*1720*/  IMAD R0, R9, 0x800000, R0 ;  /* 0x0080000009007824 */ /* 0x000fce00078e0200 */
.L_x_21:
[----:B------:R-:W-:Y:S05]  /*1730*/  BSYNC.RECONVERGENT B2 ;  /* 0x0000000000027941 */ /* 0x000fea0003800200 */
.L_x_18:
[----:B------:R-:W-:Y:S05]  /*1740*/  BRA `(.L_x_22) ;  /* 0x0000000000207947 */ /* 0x000fea0003800000 */
.L_x_17:
[----:B------:R-:W-:-:S04]  /*1750*/  LOP3.LUT R0, R3, 0x80000000, R0, 0x48, !PT ;  /* 0x8000000003007812 */ /* 0x000fc800078e4800 */
[----:B------:R-:W-:Y:S01]  /*1760*/  LOP3.LUT R0, R0, 0x7f800000, RZ, 0xfc, !PT ;  /* 0x7f80000000007812 */ /* 0x000fe200078efcff */
[----:B------:R-:W-:Y:S06]  /*1770*/  BRA `(.L_x_22) ;  /* 0x0000000000147947 */ /* 0x000fec0003800000 */
.L_x_16:
[----:B------:R-:W-:Y:S01]  /*1780*/  LOP3.LUT R0, R3, 0x80000000, R0, 0x48, !PT ;  /* 0x8000000003007812 */ /* 0x000fe200078e4800 */
[----:B------:R-:W-:Y:S06]  /*1790*/  BRA `(.L_x_22) ;  /* 0x00000000000c7947 */ /* 0x000fec0003800000 */
.L_x_15:
[----:B------:R-:W0:Y:S01]  /*17a0*/  MUFU.RSQ R0, -QNAN ;  /* 0xffc0000000007908 */ /* 0x000e220000001400 */
[----:B------:R-:W-:Y:S05]  /*17b0*/  BRA `(.L_x_22) ;  /* 0x0000000000047947 */ /* 0x000fea0003800000 */
.L_x_14:
[----:B------:R-:W-:-:S07]  /*17c0*/  FADD.FTZ R0, R0, R3 ;  /* 0x0000000300007221 */ /* 0x000fce0000010000 */
.L_x_22:
[----:B------:R-:W-:Y:S05]  /*17d0*/  BSYNC.RECONVERGENT B1 ;  /* 0x0000000000017941 */ /* 0x000fea0003800200 */
.L_x_12:
[----:B------:R-:W-:Y:S02]  /*17e0*/  IMAD.MOV.U32 R8, RZ, RZ, R4 ;  /* 0x000000ffff087224 */ /* 0x000fe400078e0004 */
[----:B------:R-:W-:-:S04]  /*17f0*/  IMAD.MOV.U32 R9, RZ, RZ, 0x0 ;  /* 0x00000000ff097424 */ /* 0x000fc800078e00ff */
[----:B0-----:R-:W-:Y:S05]  /*1800*/  RET.REL.NODEC R8 `(_Z4ropeP6__halfS0_ii) ;  /* 0xffffffe408fc7950 */ /* 0x001fea0003c3ffff */
.L_x_23:
[----:B------:R-:W-:-:S00]  /*1810*/  BRA `(.L_x_23) ;  /* 0xfffffffc00fc7947 */ /* 0x000fc0000383ffff */
[----:B------:R-:W-:-:S00]  /*1820*/  NOP ;  /* 0x0000000000007918 */ /* 0x000fc00000000000 */
        /* <DEDUP_REMOVED lines=13> */
.L_x_24:


//--------------------- .nv.global.init           --------------------------
	.section	.nv.global.init,"aw",@progbits
	.align	4
.nv.global.init:
	.type		__cudart_i2opi_f,@object
	.size		__cudart_i2opi_f,(.L_0 - __cudart_i2opi_f)
__cudart_i2opi_f:
        /*0000*/ 	.byte	0x41, 0x90, 0x43, 0x3c, 0x99, 0x95, 0x62, 0xdb, 0xc0, 0xdd, 0x34, 0xf5, 0xd1, 0x57, 0x27, 0xfc
        /*0010*/ 	.byte	0x29, 0x15, 0x44, 0x4e, 0x6e, 0x83, 0xf9, 0xa2
.L_0:


//--------------------- .nv.shared.reserved.0     --------------------------
	.section	.nv.shared.reserved.0,"aw",@nobits
	.weak		__nv_reservedSMEM_offset_0_alias
	.size		__nv_reservedSMEM_offset_0_alias, 0, 64
	.other		__nv_reservedSMEM_offset_0_alias,@"STO_CUDA_RESERVED_SHARED STV_DEFAULT"
__nv_reservedSMEM_offset_0_alias:
	.zero		0
	.zero		64


//--------------------- .nv.constant0._Z4ropeP6__halfS0_ii --------------------------
	.section	.nv.constant0._Z4ropeP6__halfS0_ii,"a",@progbits
	.sectionflags	@""
	.align	4
.nv.constant0._Z4ropeP6__halfS0_ii:
	.zero		920


//--------------------- SYMBOLS --------------------------

	.type		.nv.reservedSmem.offset0,@object
	.size		.nv.reservedSmem.offset0,0x4
